	.headerflags	@"EF_CUDA_TEXMODE_UNIFIED EF_CUDA_64BIT_ADDRESS EF_CUDA_ACCELERATORS EF_CUDA_SM90 EF_CUDA_VIRTUAL_SM(EF_CUDA_SM90)"
	.elftype	@"ET_EXEC"


//--------------------- .nv.info                  --------------------------
	.section	.nv.info,"",@"SHT_CUDA_INFO"
	.align	4


	//----- nvinfo : EIATTR_REGCOUNT
	.align		4
        /*0000*/ 	.byte	0x04, 0x2f
        /*0002*/ 	.short	(.L_1 - .L_0)
	.align		4
.L_0:
        /*0004*/ 	.word	index@(triton_poi_fused_addmm_relu_43)
        /*0008*/ 	.word	0x0000000c


	//----- nvinfo : EIATTR_MIN_STACK_SIZE
	.align		4
.L_1:
        /*000c*/ 	.byte	0x04, 0x12
        /*000e*/ 	.short	(.L_3 - .L_2)
	.align		4
.L_2:
        /*0010*/ 	.word	index@(triton_poi_fused_addmm_relu_43)
        /*0014*/ 	.word	0x00000000


	//----- nvinfo : EIATTR_FRAME_SIZE
	.align		4
.L_3:
        /*0018*/ 	.byte	0x04, 0x11
        /*001a*/ 	.short	(.L_5 - .L_4)
	.align		4
.L_4:
        /*001c*/ 	.word	index@(triton_poi_fused_addmm_relu_43)
        /*0020*/ 	.word	0x00000000


	//----- nvinfo : EIATTR_MIN_STACK_SIZE
	.align		4
.L_5:
        /*0024*/ 	.byte	0x04, 0x12
        /*0026*/ 	.short	(.L_7 - .L_6)
	.align		4
.L_6:
        /*0028*/ 	.word	index@(triton_poi_fused_addmm_relu_43)
        /*002c*/ 	.word	0x00000000
.L_7:


//--------------------- .nv.info.triton_poi_fused_addmm_relu_43 --------------------------
	.section	.nv.info.triton_poi_fused_addmm_relu_43,"",@"SHT_CUDA_INFO"
	.sectionflags	@""
	.align	4


	//----- nvinfo : EIATTR_CUDA_API_VERSION
	.align		4
        /*0000*/ 	.byte	0x04, 0x37
        /*0002*/ 	.short	(.L_9 - .L_8)
.L_8:
        /*0004*/ 	.word	0x0000007c


	//----- nvinfo : EIATTR_KPARAM_INFO
	.align		4
.L_9:
        /*0008*/ 	.byte	0x04, 0x17
        /*000a*/ 	.short	(.L_11 - .L_10)
.L_10:
        /*000c*/ 	.word	0x00000000
        /*0010*/ 	.short	0x0002
        /*0012*/ 	.short	0x0010
        /*0014*/ 	.byte	0x00, 0xf0, 0x11, 0x00


	//----- nvinfo : EIATTR_KPARAM_INFO
	.align		4
.L_11:
        /*0018*/ 	.byte	0x04, 0x17
        /*001a*/ 	.short	(.L_13 - .L_12)
.L_12:
        /*001c*/ 	.word	0x00000000
        /*0020*/ 	.short	0x0001
        /*0022*/ 	.short	0x0008
        /*0024*/ 	.byte	0x00, 0xf4, 0x21, 0x00


	//----- nvinfo : EIATTR_KPARAM_INFO
	.align		4
.L_13:
        /*0028*/ 	.byte	0x04, 0x17
        /*002a*/ 	.short	(.L_15 - .L_14)
.L_14:
        /*002c*/ 	.word	0x00000000
        /*0030*/ 	.short	0x0000
        /*0032*/ 	.short	0x0000
        /*0034*/ 	.byte	0x00, 0xf4, 0x21, 0x00


	//----- nvinfo : EIATTR_SPARSE_MMA_MASK
	.align		4
.L_15:
        /*0038*/ 	.byte	0x03, 0x50
        /*003a*/ 	.short	0x0000


	//----- nvinfo : EIATTR_MAXREG_COUNT
	.align		4
        /*003c*/ 	.byte	0x03, 0x1b
        /*003e*/ 	.short	0x00ff


	//----- nvinfo : EIATTR_EXIT_INSTR_OFFSETS
	.align		4
        /*0040*/ 	.byte	0x04, 0x1c
        /*0042*/ 	.short	(.L_17 - .L_16)


	//   ....[0]....
.L_16:
        /*0044*/ 	.word	0x00000160


	//   ....[1]....
        /*0048*/ 	.word	0x00000180


	//----- nvinfo : EIATTR_REQNTID
	.align		4
.L_17:
        /*004c*/ 	.byte	0x04, 0x10
        /*004e*/ 	.short	(.L_19 - .L_18)
.L_18:
        /*0050*/ 	.word	0x00000080
        /*0054*/ 	.word	0x00000001
        /*0058*/ 	.word	0x00000001


	//----- nvinfo : EIATTR_CBANK_PARAM_SIZE
	.align		4
.L_19:
        /*005c*/ 	.byte	0x03, 0x19
        /*005e*/ 	.short	0x0014


	//----- nvinfo : EIATTR_PARAM_CBANK
	.align		4
        /*0060*/ 	.byte	0x04, 0x0a
        /*0062*/ 	.short	(.L_21 - .L_20)
	.align		4
.L_20:
        /*0064*/ 	.word	index@(.nv.constant0.triton_poi_fused_addmm_relu_43)
        /*0068*/ 	.short	0x0210
        /*006a*/ 	.short	0x0014


	//----- nvinfo : EIATTR_SW_WAR
	.align		4
.L_21:
        /*006c*/ 	.byte	0x04, 0x36
        /*006e*/ 	.short	(.L_23 - .L_22)
.L_22:
        /*0070*/ 	.word	0x00000008
.L_23:


//--------------------- .nv.callgraph             --------------------------
	.section	.nv.callgraph,"",@"SHT_CUDA_CALLGRAPH"
	.align	4
	.sectionentsize	8
	.align		4
        /*0000*/ 	.word	0x00000000
	.align		4
        /*0004*/ 	.word	0xffffffff
	.align		4
        /*0008*/ 	.word	0x00000000
	.align		4
        /*000c*/ 	.word	0xfffffffe
	.align		4
        /*0010*/ 	.word	0x00000000
	.align		4
        /*0014*/ 	.word	0xfffffffd
	.align		4
        /*0018*/ 	.word	0x00000000
	.align		4
        /*001c*/ 	.word	0xfffffffc


//--------------------- .text.triton_poi_fused_addmm_relu_43 --------------------------
	.section	.text.triton_poi_fused_addmm_relu_43,"ax",@progbits
	.align	128
        .global         triton_poi_fused_addmm_relu_43
        .type           triton_poi_fused_addmm_relu_43,@function
        .size           triton_poi_fused_addmm_relu_43,(.L_x_1 - triton_poi_fused_addmm_relu_43)
        .other          triton_poi_fused_addmm_relu_43,@"STO_CUDA_ENTRY STV_DEFAULT"
triton_poi_fused_addmm_relu_43:
.text.triton_poi_fused_addmm_relu_43:
[----:B------:R-:W0:Y:S02]  /*0000*/  LDC R1, c[0x0][0x28] ;  /* 0x00000a00ff017b82 */ /* 0x000e240000000800 */
[----:B------:R-:W1:Y:S01]  /*0010*/  S2R R0, SR_TID.X ;  /* 0x0000000000007919 */ /* 0x000e620000002100 */
[----:B------:R-:W2:Y:S01]  /*0020*/  LDC.64 R2, c[0x0][0x210] ;  /* 0x00008400ff027b82 */ /* 0x000ea20000000a00 */
[----:B------:R-:W-:Y:S01]  /*0030*/  ULDC.64 UR4, c[0x0][0x208] ;  /* 0x0000820000047ab9 */ /* 0x000fe20000000a00 */
[----:B------:R-:W3:Y:S06]  /*0040*/  S2R R7, SR_CTAID.X ;  /* 0x0000000000077919 */ /* 0x000eec0000002500 */
[----:B------:R-:W4:Y:S01]  /*0050*/  LDC.64 R4, c[0x0][0x218] ;  /* 0x00008600ff047b82 */ /* 0x000f220000000a00 */
[----:B-1----:R-:W-:-:S05]  /*0060*/  LOP3.LUT R0, R0, 0x7f, RZ, 0xc0, !PT ;  /* 0x0000007f00007812 */ /* 0x002fca00078ec0ff */
[----:B---3--:R-:W-:-:S04]  /*0070*/  IMAD R7, R7, 0x80, R0 ;  /* 0x0000008007077824 */ /* 0x008fc800078e0200 */
[C---:B------:R-:W-:Y:S01]  /*0080*/  IMAD.HI R0, R7.reuse, 0x38e38e39, RZ ;  /* 0x38e38e3907007827 */ /* 0x040fe200078e02ff */
[----:B------:R-:W-:-:S03]  /*0090*/  ISETP.GE.AND P1, PT, R7, 0x120, PT ;  /* 0x000001200700780c */ /* 0x000fc60003f26270 */
[----:B--2---:R-:W-:Y:S01]  /*00a0*/  IMAD.WIDE R2, R7, 0x4, R2 ;  /* 0x0000000407027825 */ /* 0x004fe200078e0202 */
[----:B------:R-:W-:-:S04]  /*00b0*/  SHF.R.U32.HI R9, RZ, 0x1f, R0 ;  /* 0x0000001fff097819 */ /* 0x000fc80000011600 */
[----:B------:R-:W-:-:S05]  /*00c0*/  LEA.HI.SX32 R0, R0, R9, 0x1c ;  /* 0x0000000900007211 */ /* 0x000fca00078fe2ff */
[----:B------:R-:W-:Y:S01]  /*00d0*/  IMAD R9, R0, -0x48, R7 ;  /* 0xffffffb800097824 */ /* 0x000fe200078e0207 */
[----:B------:R-:W-:Y:S01]  /*00e0*/  HFMA2.MMA R0, -RZ, RZ, 0, 0 ;  /* 0x00000000ff007435 */ /* 0x000fe200000001ff */
[----:B------:R-:W-:Y:S02]  /*00f0*/  IMAD.MOV.U32 R7, RZ, RZ, RZ ;  /* 0x000000ffff077224 */ /* 0x000fe400078e00ff */
[----:B----4-:R-:W-:-:S05]  /*0100*/  IMAD.WIDE R4, R9, 0x4, R4 ;  /* 0x0000000409047825 */ /* 0x010fca00078e0204 */
[----:B------:R-:W2:Y:S04]  /*0110*/  @!P1 LDG.E.EL R7, desc[UR4][R4.64] ;  /* 0x0000000404079981 */ /* 0x000ea8000c2e1900 */
[----:B------:R-:W2:Y:S02]  /*0120*/  @!P1 LDG.E R0, desc[UR4][R2.64] ;  /* 0x0000000402009981 */ /* 0x000ea4000c1e1900 */
[----:B--2---:R-:W-:Y:S01]  /*0130*/  FADD R6, R7, R0 ;  /* 0x0000000007067221 */ /* 0x004fe20000000000 */
[----:B------:R-:W-:-:S04]  /*0140*/  FSETP.GEU.AND P0, PT, R0, -R7, PT ;  /* 0x800000070000720b */ /* 0x000fc80003f0e000 */
[----:B------:R-:W-:Y:S01]  /*0150*/  FSEL R7, R6, RZ, P0 ;  /* 0x000000ff06077208 */ /* 0x000fe20000000000 */
[----:B------:R-:W-:Y:S08]  /*0160*/  @P1 EXIT ;  /* 0x000000000000194d */ /* 0x000ff00003800000 */
[----:B------:R-:W-:Y:S01]  /*0170*/  STG.E desc[UR4][R2.64], R7 ;  /* 0x0000000702007986 */ /* 0x000fe2000c101904 */
[----:B------:R-:W-:Y:S05]  /*0180*/  EXIT ;  /* 0x000000000000794d */ /* 0x000fea0003800000 */
.L_x_0:
[----:B------:R-:W-:-:S00]  /*0190*/  BRA `(.L_x_0) ;  /* 0xfffffffc00fc7947 */ /* 0x000fc0000383ffff */
[----:B------:R-:W-:-:S00]  /*01a0*/  NOP ;  /* 0x0000000000007918 */ /* 0x000fc00000000000 */
        /* <DEDUP_REMOVED lines=13> */
.L_x_1:


//--------------------- .nv.constant0.triton_poi_fused_addmm_relu_43 --------------------------
	.section	.nv.constant0.triton_poi_fused_addmm_relu_43,"a",@progbits
	.sectionflags	@""
	.align	4
.nv.constant0.triton_poi_fused_addmm_relu_43:
	.zero		548
